//
// Generated by NVIDIA NVVM Compiler
//
// Compiler Build ID: CL-36424714
// Cuda compilation tools, release 13.0, V13.0.88
// Based on NVVM 20.0.0
//

.version 9.0
.target sm_100
.address_size 64

	// .globl	_Z13ScalarProductPfS_S_ii
// _ZZ13ScalarProductPfS_S_iiE4th_r has been demoted
// _ZZ13ScalarProductPfS_S_iiE4sl_r has been demoted
// _ZZ6norma2PfS_iiE4th_r has been demoted
// _ZZ6norma2PfS_iiE4sl_r has been demoted

.visible .entry _Z13ScalarProductPfS_S_ii(
	.param .u64 .ptr .align 1 _Z13ScalarProductPfS_S_ii_param_0,
	.param .u64 .ptr .align 1 _Z13ScalarProductPfS_S_ii_param_1,
	.param .u64 .ptr .align 1 _Z13ScalarProductPfS_S_ii_param_2,
	.param .u32 _Z13ScalarProductPfS_S_ii_param_3,
	.param .u32 _Z13ScalarProductPfS_S_ii_param_4
)
{
	.reg .pred 	%p<13>;
	.reg .b32 	%r<44>;
	.reg .b32 	%f<12>;
	.reg .b64 	%rd<12>;
	// demoted variable
	.shared .align 4 .b8 _ZZ13ScalarProductPfS_S_iiE4th_r[1024];
	// demoted variable
	.shared .align 4 .b8 _ZZ13ScalarProductPfS_S_iiE4sl_r[1024];
	ld.param.u64 	%rd4, [_Z13ScalarProductPfS_S_ii_param_0];
	ld.param.u64 	%rd5, [_Z13ScalarProductPfS_S_ii_param_1];
	ld.param.u64 	%rd6, [_Z13ScalarProductPfS_S_ii_param_2];
	ld.param.u32 	%r20, [_Z13ScalarProductPfS_S_ii_param_3];
	ld.param.u32 	%r21, [_Z13ScalarProductPfS_S_ii_param_4];
	mov.u32 	%r1, %tid.x;
	mov.u32 	%r39, %ctaid.x;
	setp.ge.s32 	%p1, %r39, %r20;
	@%p1 bra 	$L__BB0_20;
	shl.b32 	%r22, %r1, 2;
	mov.u32 	%r23, _ZZ13ScalarProductPfS_S_iiE4th_r;
	add.s32 	%r3, %r23, %r22;
	mov.u32 	%r4, %ntid.x;
	shr.s32 	%r24, %r21, 31;
	shr.u32 	%r25, %r24, 23;
	add.s32 	%r26, %r21, %r25;
	shr.s32 	%r5, %r26, 9;
	mov.u32 	%r27, _ZZ13ScalarProductPfS_S_iiE4sl_r;
	add.s32 	%r6, %r27, %r22;
	mov.u32 	%r7, %nctaid.x;
	shr.u32 	%r28, %r24, 24;
	add.s32 	%r29, %r21, %r28;
	shr.s32 	%r8, %r29, 8;
	cvta.to.global.u64 	%rd1, %rd6;
	cvta.to.global.u64 	%rd2, %rd4;
	cvta.to.global.u64 	%rd3, %rd5;
$L__BB0_2:
	setp.lt.s32 	%p2, %r21, 256;
	@%p2 bra 	$L__BB0_12;
	mul.lo.s32 	%r41, %r39, %r21;
	mov.b32 	%r40, 0;
$L__BB0_4:
	setp.lt.u32 	%p3, %r4, 2;
	add.s32 	%r31, %r41, %r1;
	mul.wide.s32 	%rd7, %r31, 4;
	add.s64 	%rd8, %rd2, %rd7;
	ld.global.f32 	%f1, [%rd8];
	add.s64 	%rd9, %rd3, %rd7;
	ld.global.f32 	%f2, [%rd9];
	mul.f32 	%f3, %f1, %f2;
	st.shared.f32 	[%r3], %f3;
	bar.sync 	0;
	@%p3 bra 	$L__BB0_9;
	mov.u32 	%r42, %r4;
$L__BB0_6:
	shr.u32 	%r14, %r42, 1;
	setp.ge.u32 	%p4, %r1, %r14;
	@%p4 bra 	$L__BB0_8;
	shl.b32 	%r32, %r14, 2;
	add.s32 	%r33, %r3, %r32;
	ld.shared.f32 	%f4, [%r33];
	ld.shared.f32 	%f5, [%r3];
	add.f32 	%f6, %f4, %f5;
	st.shared.f32 	[%r3], %f6;
$L__BB0_8:
	bar.sync 	0;
	setp.gt.u32 	%p5, %r42, 3;
	mov.u32 	%r42, %r14;
	@%p5 bra 	$L__BB0_6;
$L__BB0_9:
	setp.ne.s32 	%p6, %r1, 0;
	@%p6 bra 	$L__BB0_11;
	ld.shared.f32 	%f7, [_ZZ13ScalarProductPfS_S_iiE4th_r];
	shl.b32 	%r34, %r40, 2;
	add.s32 	%r36, %r27, %r34;
	st.shared.f32 	[%r36], %f7;
$L__BB0_11:
	add.s32 	%r40, %r40, 1;
	add.s32 	%r41, %r41, %r4;
	setp.ne.s32 	%p7, %r40, %r8;
	@%p7 bra 	$L__BB0_4;
$L__BB0_12:
	setp.lt.s32 	%p8, %r21, 512;
	@%p8 bra 	$L__BB0_17;
	mov.u32 	%r43, %r5;
$L__BB0_14:
	setp.ge.s32 	%p9, %r1, %r43;
	@%p9 bra 	$L__BB0_16;
	shl.b32 	%r37, %r43, 2;
	add.s32 	%r38, %r6, %r37;
	ld.shared.f32 	%f8, [%r38];
	ld.shared.f32 	%f9, [%r6];
	add.f32 	%f10, %f8, %f9;
	st.shared.f32 	[%r6], %f10;
$L__BB0_16:
	bar.sync 	0;
	shr.u32 	%r18, %r43, 1;
	setp.gt.u32 	%p10, %r43, 1;
	mov.u32 	%r43, %r18;
	@%p10 bra 	$L__BB0_14;
$L__BB0_17:
	setp.ne.s32 	%p11, %r1, 0;
	@%p11 bra 	$L__BB0_19;
	ld.shared.f32 	%f11, [_ZZ13ScalarProductPfS_S_iiE4sl_r];
	mul.wide.s32 	%rd10, %r39, 4;
	add.s64 	%rd11, %rd1, %rd10;
	st.global.f32 	[%rd11], %f11;
$L__BB0_19:
	add.s32 	%r39, %r39, %r7;
	setp.lt.s32 	%p12, %r39, %r20;
	@%p12 bra 	$L__BB0_2;
$L__BB0_20:
	ret;

}
	// .globl	_Z6norma2PfS_ii
.visible .entry _Z6norma2PfS_ii(
	.param .u64 .ptr .align 1 _Z6norma2PfS_ii_param_0,
	.param .u64 .ptr .align 1 _Z6norma2PfS_ii_param_1,
	.param .u32 _Z6norma2PfS_ii_param_2,
	.param .u32 _Z6norma2PfS_ii_param_3
)
{
	.reg .pred 	%p<13>;
	.reg .b32 	%r<44>;
	.reg .b32 	%f<12>;
	.reg .b64 	%rd<9>;
	// demoted variable
	.shared .align 4 .b8 _ZZ6norma2PfS_iiE4th_r[1024];
	// demoted variable
	.shared .align 4 .b8 _ZZ6norma2PfS_iiE4sl_r[1024];
	ld.param.u64 	%rd3, [_Z6norma2PfS_ii_param_0];
	ld.param.u64 	%rd4, [_Z6norma2PfS_ii_param_1];
	ld.param.u32 	%r20, [_Z6norma2PfS_ii_param_2];
	ld.param.u32 	%r21, [_Z6norma2PfS_ii_param_3];
	mov.u32 	%r1, %tid.x;
	mov.u32 	%r39, %ctaid.x;
	setp.ge.s32 	%p1, %r39, %r20;
	@%p1 bra 	$L__BB1_20;
	shl.b32 	%r22, %r1, 2;
	mov.u32 	%r23, _ZZ6norma2PfS_iiE4th_r;
	add.s32 	%r3, %r23, %r22;
	mov.u32 	%r4, %ntid.x;
	shr.s32 	%r24, %r21, 31;
	shr.u32 	%r25, %r24, 23;
	add.s32 	%r26, %r21, %r25;
	shr.s32 	%r5, %r26, 9;
	mov.u32 	%r27, _ZZ6norma2PfS_iiE4sl_r;
	add.s32 	%r6, %r27, %r22;
	mov.u32 	%r7, %nctaid.x;
	shr.u32 	%r28, %r24, 24;
	add.s32 	%r29, %r21, %r28;
	shr.s32 	%r8, %r29, 8;
	cvta.to.global.u64 	%rd1, %rd4;
	cvta.to.global.u64 	%rd2, %rd3;
$L__BB1_2:
	setp.lt.s32 	%p2, %r21, 256;
	@%p2 bra 	$L__BB1_12;
	mul.lo.s32 	%r41, %r39, %r21;
	mov.b32 	%r40, 0;
$L__BB1_4:
	setp.lt.u32 	%p3, %r4, 2;
	add.s32 	%r31, %r41, %r1;
	mul.wide.s32 	%rd5, %r31, 4;
	add.s64 	%rd6, %rd2, %rd5;
	ld.global.f32 	%f1, [%rd6];
	mul.f32 	%f2, %f1, %f1;
	st.shared.f32 	[%r3], %f2;
	bar.sync 	0;
	@%p3 bra 	$L__BB1_9;
	mov.u32 	%r42, %r4;
$L__BB1_6:
	shr.u32 	%r14, %r42, 1;
	setp.ge.u32 	%p4, %r1, %r14;
	@%p4 bra 	$L__BB1_8;
	shl.b32 	%r32, %r14, 2;
	add.s32 	%r33, %r3, %r32;
	ld.shared.f32 	%f3, [%r33];
	ld.shared.f32 	%f4, [%r3];
	add.f32 	%f5, %f3, %f4;
	st.shared.f32 	[%r3], %f5;
$L__BB1_8:
	bar.sync 	0;
	setp.gt.u32 	%p5, %r42, 3;
	mov.u32 	%r42, %r14;
	@%p5 bra 	$L__BB1_6;
$L__BB1_9:
	setp.ne.s32 	%p6, %r1, 0;
	@%p6 bra 	$L__BB1_11;
	ld.shared.f32 	%f6, [_ZZ6norma2PfS_iiE4th_r];
	shl.b32 	%r34, %r40, 2;
	add.s32 	%r36, %r27, %r34;
	st.shared.f32 	[%r36], %f6;
$L__BB1_11:
	add.s32 	%r40, %r40, 1;
	add.s32 	%r41, %r41, %r4;
	setp.ne.s32 	%p7, %r40, %r8;
	@%p7 bra 	$L__BB1_4;
$L__BB1_12:
	setp.lt.s32 	%p8, %r21, 512;
	@%p8 bra 	$L__BB1_17;
	mov.u32 	%r43, %r5;
$L__BB1_14:
	setp.ge.s32 	%p9, %r1, %r43;
	@%p9 bra 	$L__BB1_16;
	shl.b32 	%r37, %r43, 2;
	add.s32 	%r38, %r6, %r37;
	ld.shared.f32 	%f7, [%r38];
	ld.shared.f32 	%f8, [%r6];
	add.f32 	%f9, %f7, %f8;
	st.shared.f32 	[%r6], %f9;
$L__BB1_16:
	bar.sync 	0;
	shr.u32 	%r18, %r43, 1;
	setp.gt.u32 	%p10, %r43, 1;
	mov.u32 	%r43, %r18;
	@%p10 bra 	$L__BB1_14;
$L__BB1_17:
	setp.ne.s32 	%p11, %r1, 0;
	@%p11 bra 	$L__BB1_19;
	ld.shared.f32 	%f10, [_ZZ6norma2PfS_iiE4sl_r];
	sqrt.rn.f32 	%f11, %f10;
	mul.wide.s32 	%rd7, %r39, 4;
	add.s64 	%rd8, %rd1, %rd7;
	st.global.f32 	[%rd8], %f11;
$L__BB1_19:
	add.s32 	%r39, %r39, %r7;
	setp.lt.s32 	%p12, %r39, %r20;
	@%p12 bra 	$L__BB1_2;
$L__BB1_20:
	ret;

}


// ===== COMPILED SASS (sm_100) =====

	.target	sm_100

	.elftype	@"ET_EXEC"


//--------------------- .note.nv.tkinfo           --------------------------
	.section	.note.nv.tkinfo,"",@"SHT_NOTE"
	.sectionflags	@"SHF_NOTE_NV_TKINFO"
	.tkinfo
        /*0018*/ 	.word	0x00000002
        /*0030*/ 	.string	""
        /*0030*/ 	.string	"ptxas"
        /*0030*/ 	.string	"Cuda compilation tools, release 13.0, V13.0.88"
        /*0030*/ 	.string	"Build cuda_13.0.r13.0/compiler.36424714_0"
        /*0030*/ 	.string	"-arch sm_100 -m 64 "



//--------------------- .note.nv.cuinfo           --------------------------
	.section	.note.nv.cuinfo,"",@"SHT_NOTE"
	.sectionflags	@"SHF_NOTE_NV_CUINFO"
        /*0018*/ 	.short	0x0002
        /*001a*/ 	.short	0x0064
        /*001c*/ 	.short	0x0082
	.zero		2


//--------------------- .nv.info                  --------------------------
	.section	.nv.info,"",@"SHT_CUDA_INFO"
	.align	4


	//----- nvinfo : EIATTR_REGCOUNT
	.align		4
        /*0000*/ 	.byte	0x04, 0x2f
        /*0002*/ 	.short	(.L_1 - .L_0)
	.align		4
.L_0:
        /*0004*/ 	.word	index@(_Z13ScalarProductPfS_S_ii)
        /*0008*/ 	.word	0x00000012


	//----- nvinfo : EIATTR_FRAME_SIZE
	.align		4
.L_1:
        /*000c*/ 	.byte	0x04, 0x11
        /*000e*/ 	.short	(.L_3 - .L_2)
	.align		4
.L_2:
        /*0010*/ 	.word	index@(_Z13ScalarProductPfS_S_ii)
        /*0014*/ 	.word	0x00000000


	//----- nvinfo : EIATTR_REGCOUNT
	.align		4
.L_3:
        /*0018*/ 	.byte	0x04, 0x2f
        /*001a*/ 	.short	(.L_5 - .L_4)
	.align		4
.L_4:
        /*001c*/ 	.word	index@(_Z6norma2PfS_ii)
        /*0020*/ 	.word	0x0000000f


	//----- nvinfo : EIATTR_FRAME_SIZE
	.align		4
.L_5:
        /*0024*/ 	.byte	0x04, 0x11
        /*0026*/ 	.short	(.L_7 - .L_6)
	.align		4
.L_6:
        /*0028*/ 	.word	index@($__internal_0_$__cuda_sm20_sqrt_rn_f32_slowpath)
        /*002c*/ 	.word	0x00000000


	//----- nvinfo : EIATTR_FRAME_SIZE
	.align		4
.L_7:
        /*0030*/ 	.byte	0x04, 0x11
        /*0032*/ 	.short	(.L_9 - .L_8)
	.align		4
.L_8:
        /*0034*/ 	.word	index@(_Z6norma2PfS_ii)
        /*0038*/ 	.word	0x00000000


	//----- nvinfo : EIATTR_MIN_STACK_SIZE
	.align		4
.L_9:
        /*003c*/ 	.byte	0x04, 0x12
        /*003e*/ 	.short	(.L_11 - .L_10)
	.align		4
.L_10:
        /*0040*/ 	.word	index@(_Z6norma2PfS_ii)
        /*0044*/ 	.word	0x00000000


	//----- nvinfo : EIATTR_MIN_STACK_SIZE
	.align		4
.L_11:
        /*0048*/ 	.byte	0x04, 0x12
        /*004a*/ 	.short	(.L_13 - .L_12)
	.align		4
.L_12:
        /*004c*/ 	.word	index@(_Z13ScalarProductPfS_S_ii)
        /*0050*/ 	.word	0x00000000
.L_13:


//--------------------- .nv.compat                --------------------------
	.section	.nv.compat,"",@"SHT_CUDA_COMPAT_INFO"
	.align	4
        /*0000*/ 	.byte	0x02, 0x09, 0x00, 0x00, 0x02, 0x02, 0x01, 0x00, 0x02, 0x05, 0x05, 0x00, 0x03, 0x07, 0x01, 0x01
        /*0010*/ 	.byte	0x02, 0x03, 0x00, 0x00, 0x02, 0x06, 0x01, 0x00, 0x04, 0x0b, 0x08, 0x00, 0x01, 0x00, 0x00, 0x00
        /*0020*/ 	.byte	0x00, 0x00, 0x00, 0x00


//--------------------- .nv.info._Z6norma2PfS_ii  --------------------------
	.section	.nv.info._Z6norma2PfS_ii,"",@"SHT_CUDA_INFO"
	.sectionflags	@""
	.align	4


	//----- nvinfo : EIATTR_CUDA_API_VERSION
	.align		4
        /*0000*/ 	.byte	0x04, 0x37
        /*0002*/ 	.short	(.L_15 - .L_14)
.L_14:
        /*0004*/ 	.word	0x00000082


	//----- nvinfo : EIATTR_KPARAM_INFO
	.align		4
.L_15:
        /*0008*/ 	.byte	0x04, 0x17
        /*000a*/ 	.short	(.L_17 - .L_16)
.L_16:
        /*000c*/ 	.word	0x00000000
        /*0010*/ 	.short	0x0003
        /*0012*/ 	.short	0x0014
        /*0014*/ 	.byte	0x00, 0xf0, 0x11, 0x00


	//----- nvinfo : EIATTR_KPARAM_INFO
	.align		4
.L_17:
        /*0018*/ 	.byte	0x04, 0x17
        /*001a*/ 	.short	(.L_19 - .L_18)
.L_18:
        /*001c*/ 	.word	0x00000000
        /*0020*/ 	.short	0x0002
        /*0022*/ 	.short	0x0010
        /*0024*/ 	.byte	0x00, 0xf0, 0x11, 0x00


	//----- nvinfo : EIATTR_KPARAM_INFO
	.align		4
.L_19:
        /*0028*/ 	.byte	0x04, 0x17
        /*002a*/ 	.short	(.L_21 - .L_20)
.L_20:
        /*002c*/ 	.word	0x00000000
        /*0030*/ 	.short	0x0001
        /*0032*/ 	.short	0x0008
        /*0034*/ 	.byte	0x00, 0xf5, 0x21, 0x00


	//----- nvinfo : EIATTR_KPARAM_INFO
	.align		4
.L_21:
        /*0038*/ 	.byte	0x04, 0x17
        /*003a*/ 	.short	(.L_23 - .L_22)
.L_22:
        /*003c*/ 	.word	0x00000000
        /*0040*/ 	.short	0x0000
        /*0042*/ 	.short	0x0000
        /*0044*/ 	.byte	0x00, 0xf5, 0x21, 0x00


	//----- nvinfo : EIATTR_SPARSE_MMA_MASK
	.align		4
.L_23:
        /*0048*/ 	.byte	0x03, 0x50
        /*004a*/ 	.short	0x0000


	//----- nvinfo : EIATTR_MAXREG_COUNT
	.align		4
        /*004c*/ 	.byte	0x03, 0x1b
        /*004e*/ 	.short	0x00ff


	//----- nvinfo : EIATTR_NUM_BARRIERS
	.align		4
        /*0050*/ 	.byte	0x02, 0x4c
        /*0052*/ 	.byte	0x01
	.zero		1


	//----- nvinfo : EIATTR_MERCURY_ISA_VERSION
	.align		4
        /*0054*/ 	.byte	0x03, 0x5f
        /*0056*/ 	.short	0x0101


	//----- nvinfo : EIATTR_VRC_CTA_INIT_COUNT
	.align		4
        /*0058*/ 	.byte	0x02, 0x4a
	.zero		1
	.zero		1


	//----- nvinfo : EIATTR_EXIT_INSTR_OFFSETS
	.align		4
        /*005c*/ 	.byte	0x04, 0x1c
        /*005e*/ 	.short	(.L_25 - .L_24)


	//   ....[0]....
.L_24:
        /*0060*/ 	.word	0x00000040


	//   ....[1]....
        /*0064*/ 	.word	0x00000660


	//----- nvinfo : EIATTR_CRS_STACK_SIZE
	.align		4
.L_25:
        /*0068*/ 	.byte	0x04, 0x1e
        /*006a*/ 	.short	(.L_27 - .L_26)
.L_26:
        /*006c*/ 	.word	0x00000000


	//----- nvinfo : EIATTR_CBANK_PARAM_SIZE
	.align		4
.L_27:
        /*0070*/ 	.byte	0x03, 0x19
        /*0072*/ 	.short	0x0018


	//----- nvinfo : EIATTR_PARAM_CBANK
	.align		4
        /*0074*/ 	.byte	0x04, 0x0a
        /*0076*/ 	.short	(.L_29 - .L_28)
	.align		4
.L_28:
        /*0078*/ 	.word	index@(.nv.constant0._Z6norma2PfS_ii)
        /*007c*/ 	.short	0x0380
        /*007e*/ 	.short	0x0018


	//----- nvinfo : EIATTR_SW_WAR
	.align		4
.L_29:
        /*0080*/ 	.byte	0x04, 0x36
        /*0082*/ 	.short	(.L_31 - .L_30)
.L_30:
        /*0084*/ 	.word	0x00000008
.L_31:


//--------------------- .nv.info._Z13ScalarProductPfS_S_ii --------------------------
	.section	.nv.info._Z13ScalarProductPfS_S_ii,"",@"SHT_CUDA_INFO"
	.sectionflags	@""
	.align	4


	//----- nvinfo : EIATTR_CUDA_API_VERSION
	.align		4
        /*0000*/ 	.byte	0x04, 0x37
        /*0002*/ 	.short	(.L_33 - .L_32)
.L_32:
        /*0004*/ 	.word	0x00000082


	//----- nvinfo : EIATTR_KPARAM_INFO
	.align		4
.L_33:
        /*0008*/ 	.byte	0x04, 0x17
        /*000a*/ 	.short	(.L_35 - .L_34)
.L_34:
        /*000c*/ 	.word	0x00000000
        /*0010*/ 	.short	0x0004
        /*0012*/ 	.short	0x001c
        /*0014*/ 	.byte	0x00, 0xf0, 0x11, 0x00


	//----- nvinfo : EIATTR_KPARAM_INFO
	.align		4
.L_35:
        /*0018*/ 	.byte	0x04, 0x17
        /*001a*/ 	.short	(.L_37 - .L_36)
.L_36:
        /*001c*/ 	.word	0x00000000
        /*0020*/ 	.short	0x0003
        /*0022*/ 	.short	0x0018
        /*0024*/ 	.byte	0x00, 0xf0, 0x11, 0x00


	//----- nvinfo : EIATTR_KPARAM_INFO
	.align		4
.L_37:
        /*0028*/ 	.byte	0x04, 0x17
        /*002a*/ 	.short	(.L_39 - .L_38)
.L_38:
        /*002c*/ 	.word	0x00000000
        /*0030*/ 	.short	0x0002
        /*0032*/ 	.short	0x0010
        /*0034*/ 	.byte	0x00, 0xf5, 0x21, 0x00


	//----- nvinfo : EIATTR_KPARAM_INFO
	.align		4
.L_39:
        /*0038*/ 	.byte	0x04, 0x17
        /*003a*/ 	.short	(.L_41 - .L_40)
.L_40:
        /*003c*/ 	.word	0x00000000
        /*0040*/ 	.short	0x0001
        /*0042*/ 	.short	0x0008
        /*0044*/ 	.byte	0x00, 0xf5, 0x21, 0x00


	//----- nvinfo : EIATTR_KPARAM_INFO
	.align		4
.L_41:
        /*0048*/ 	.byte	0x04, 0x17
        /*004a*/ 	.short	(.L_43 - .L_42)
.L_42:
        /*004c*/ 	.word	0x00000000
        /*0050*/ 	.short	0x0000
        /*0052*/ 	.short	0x0000
        /*0054*/ 	.byte	0x00, 0xf5, 0x21, 0x00


	//----- nvinfo : EIATTR_SPARSE_MMA_MASK
	.align		4
.L_43:
        /*0058*/ 	.byte	0x03, 0x50
        /*005a*/ 	.short	0x0000


	//----- nvinfo : EIATTR_MAXREG_COUNT
	.align		4
        /*005c*/ 	.byte	0x03, 0x1b
        /*005e*/ 	.short	0x00ff


	//----- nvinfo : EIATTR_NUM_BARRIERS
	.align		4
        /*0060*/ 	.byte	0x02, 0x4c
        /*0062*/ 	.byte	0x01
	.zero		1


	//----- nvinfo : EIATTR_MERCURY_ISA_VERSION
	.align		4
        /*0064*/ 	.byte	0x03, 0x5f
        /*0066*/ 	.short	0x0101


	//----- nvinfo : EIATTR_VRC_CTA_INIT_COUNT
	.align		4
        /*0068*/ 	.byte	0x02, 0x4a
	.zero		1
	.zero		1


	//----- nvinfo : EIATTR_EXIT_INSTR_OFFSETS
	.align		4
        /*006c*/ 	.byte	0x04, 0x1c
        /*006e*/ 	.short	(.L_45 - .L_44)


	//   ....[0]....
.L_44:
        /*0070*/ 	.word	0x00000040


	//   ....[1]....
        /*0074*/ 	.word	0x00000590


	//----- nvinfo : EIATTR_CBANK_PARAM_SIZE
	.align		4
.L_45:
        /*0078*/ 	.byte	0x03, 0x19
        /*007a*/ 	.short	0x0020


	//----- nvinfo : EIATTR_PARAM_CBANK
	.align		4
        /*007c*/ 	.byte	0x04, 0x0a
        /*007e*/ 	.short	(.L_47 - .L_46)
	.align		4
.L_46:
        /*0080*/ 	.word	index@(.nv.constant0._Z13ScalarProductPfS_S_ii)
        /*0084*/ 	.short	0x0380
        /*0086*/ 	.short	0x0020


	//----- nvinfo : EIATTR_SW_WAR
	.align		4
.L_47:
        /*0088*/ 	.byte	0x04, 0x36
        /*008a*/ 	.short	(.L_49 - .L_48)
.L_48:
        /*008c*/ 	.word	0x00000008
.L_49:


//--------------------- .nv.callgraph             --------------------------
	.section	.nv.callgraph,"",@"SHT_CUDA_CALLGRAPH"
	.align	4
	.sectionentsize	8
	.align		4
        /*0000*/ 	.word	0x00000000
	.align		4
        /*0004*/ 	.word	0xffffffff
	.align		4
        /*0008*/ 	.word	0x00000000
	.align		4
        /*000c*/ 	.word	0xfffffffe
	.align		4
        /*0010*/ 	.word	0x00000000
	.align		4
        /*0014*/ 	.word	0xfffffffd
	.align		4
        /*0018*/ 	.word	0x00000000
	.align		4
        /*001c*/ 	.word	0xfffffffc


//--------------------- .text._Z6norma2PfS_ii     --------------------------
	.section	.text._Z6norma2PfS_ii,"ax",@progbits
	.align	128
        .global         _Z6norma2PfS_ii
        .type           _Z6norma2PfS_ii,@function
        .size           _Z6norma2PfS_ii,(.L_x_22 - _Z6norma2PfS_ii)
        .other          _Z6norma2PfS_ii,@"STO_CUDA_ENTRY STV_DEFAULT"
_Z6norma2PfS_ii:
.text._Z6norma2PfS_ii:
[----:B------:R-:W-:Y:S08]  /*0000*/  LDC R1, c[0x0][0x37c] ;  /* 0x0000df00ff017b82 */ /* 0x000ff00000000800 */
[----:B------:R-:W0:Y:S08]  /*0010*/  S2UR UR10, SR_CTAID.X ;  /* 0x00000000000a79c3 */ /* 0x000e300000002500 */
[----:B------:R-:W0:Y:S02]  /*0020*/  LDC R0, c[0x0][0x390] ;  /* 0x0000e400ff007b82 */ /* 0x000e240000000800 */
[----:B0-----:R-:W-:-:S13]  /*0030*/  ISETP.LE.AND P0, PT, R0, UR10, PT ;  /* 0x0000000a00007c0c */ /* 0x001fda000bf03270 */
[----:B------:R-:W-:Y:S05]  /*0040*/  @P0 EXIT ;  /* 0x000000000000094d */ /* 0x000fea0003800000 */
[----:B------:R-:W0:Y:S01]  /*0050*/  S2R R2, SR_TID.X ;  /* 0x0000000000027919 */ /* 0x000e220000002100 */
[----:B------:R-:W1:Y:S01]  /*0060*/  S2UR UR7, SR_CgaCtaId ;  /* 0x00000000000779c3 */ /* 0x000e620000008800 */
[----:B------:R-:W2:Y:S01]  /*0070*/  LDCU UR8, c[0x0][0x394] ;  /* 0x00007280ff0877ac */ /* 0x000ea20008000800 */
[----:B------:R-:W-:Y:S01]  /*0080*/  IMAD.U32 R4, RZ, RZ, UR10 ;  /* 0x0000000aff047e24 */ /* 0x000fe2000f8e00ff */
[----:B------:R-:W3:Y:S05]  /*0090*/  LDCU UR11, c[0x0][0x360] ;  /* 0x00006c00ff0b77ac */ /* 0x000eea0008000800 */
[----:B------:R-:W4:Y:S01]  /*00a0*/  LDC R3, c[0x0][0x370] ;  /* 0x0000dc00ff037b82 */ /* 0x000f220000000800 */
[----:B------:R-:W-:Y:S01]  /*00b0*/  UMOV UR4, 0x400 ;  /* 0x0000040000047882 */ /* 0x000fe20000000000 */
[----:B------:R-:W0:Y:S01]  /*00c0*/  LDCU.64 UR12, c[0x0][0x358] ;  /* 0x00006b00ff0c77ac */ /* 0x000e220008000a00 */
[----:B------:R-:W-:-:S02]  /*00d0*/  UIADD3 UR6, UPT, UPT, UR4, 0x400, URZ ;  /* 0x0000040004067890 */ /* 0x000fc4000fffe0ff */
[----:B--2---:R-:W-:Y:S02]  /*00e0*/  USHF.R.S32.HI UR5, URZ, 0x1f, UR8 ;  /* 0x0000001fff057899 */ /* 0x004fe40008011408 */
[----:B-1----:R-:W-:Y:S02]  /*00f0*/  ULEA UR9, UR7, UR4, 0x18 ;  /* 0x0000000407097291 */ /* 0x002fe4000f8ec0ff */
[----:B------:R-:W-:Y:S02]  /*0100*/  ULEA UR6, UR7, UR6, 0x18 ;  /* 0x0000000607067291 */ /* 0x000fe4000f8ec0ff */
[----:B------:R-:W-:Y:S02]  /*0110*/  ULEA.HI UR4, UR5, UR8, URZ, 0x9 ;  /* 0x0000000805047291 */ /* 0x000fe4000f8f48ff */
[----:B------:R-:W-:Y:S01]  /*0120*/  ULEA.HI UR5, UR5, UR8, URZ, 0x8 ;  /* 0x0000000805057291 */ /* 0x000fe2000f8f40ff */
[C---:B0-----:R-:W-:Y:S01]  /*0130*/  LEA R5, R2.reuse, UR9, 0x2 ;  /* 0x0000000902057c11 */ /* 0x041fe2000f8e10ff */
[----:B------:R-:W-:Y:S01]  /*0140*/  USHF.R.S32.HI UR4, URZ, 0x9, UR4 ;  /* 0x00000009ff047899 */ /* 0x000fe20008011404 */
[----:B------:R-:W-:Y:S01]  /*0150*/  LEA R6, R2, UR6, 0x2 ;  /* 0x0000000602067c11 */ /* 0x000fe2000f8e10ff */
[----:B---3--:R-:W-:-:S12]  /*0160*/  USHF.R.S32.HI UR5, URZ, 0x8, UR5 ;  /* 0x00000008ff057899 */ /* 0x008fd80008011405 */
.L_x_11:
[----:B0-----:R-:W0:Y:S02]  /*0170*/  LDCU UR7, c[0x0][0x394] ;  /* 0x00007280ff0777ac */ /* 0x001e240008000800 */
[----:B0-----:R-:W-:-:S09]  /*0180*/  UISETP.GE.AND UP0, UPT, UR7, 0x100, UPT ;  /* 0x000001000700788c */ /* 0x001fd2000bf06270 */
[----:B-1----:R-:W-:Y:S05]  /*0190*/  BRA.U !UP0, `(.L_x_0) ;  /* 0x0000000108887547 */ /* 0x002fea000b800000 */
[----:B------:R-:W-:Y:S02]  /*01a0*/  IMAD R7, R4, UR7, RZ ;  /* 0x0000000704077c24 */ /* 0x000fe4000f8e02ff */
[----:B------:R-:W-:-:S07]  /*01b0*/  IMAD.MOV.U32 R0, RZ, RZ, RZ ;  /* 0x000000ffff007224 */ /* 0x000fce00078e00ff */
.L_x_3:
[----:B0-----:R-:W0:Y:S01]  /*01c0*/  LDC.64 R8, c[0x0][0x380] ;  /* 0x0000e000ff087b82 */ /* 0x001e220000000a00 */
[----:B------:R-:W-:-:S05]  /*01d0*/  IADD3 R11, PT, PT, R2, R7, RZ ;  /* 0x00000007020b7210 */ /* 0x000fca0007ffe0ff */
[----:B0-----:R-:W-:-:S06]  /*01e0*/  IMAD.WIDE R8, R11, 0x4, R8 ;  /* 0x000000040b087825 */ /* 0x001fcc00078e0208 */
[----:B------:R-:W2:Y:S01]  /*01f0*/  LDG.E R8, desc[UR12][R8.64] ;  /* 0x0000000c08087981 */ /* 0x000ea2000c1e1900 */
[----:B------:R-:W-:Y:S01]  /*0200*/  ISETP.NE.AND P0, PT, R2, RZ, PT ;  /* 0x000000ff0200720c */ /* 0x000fe20003f05270 */
[----:B------:R-:W-:-:S12]  /*0210*/  UISETP.GE.U32.AND UP0, UPT, UR11, 0x2, UPT ;  /* 0x000000020b00788c */ /* 0x000fd8000bf06070 */
[----:B------:R-:W0:Y:S01]  /*0220*/  @!P0 S2R R12, SR_CgaCtaId ;  /* 0x00000000000c8919 */ /* 0x000e220000008800 */
[----:B------:R-:W-:-:S04]  /*0230*/  @!P0 MOV R11, 0x400 ;  /* 0x00000400000b8802 */ /* 0x000fc80000000f00 */
[----:B0-----:R-:W-:Y:S01]  /*0240*/  @!P0 LEA R12, R12, R11, 0x18 ;  /* 0x0000000b0c0c8211 */ /* 0x001fe200078ec0ff */
[----:B--2---:R-:W-:-:S05]  /*0250*/  FMUL R10, R8, R8 ;  /* 0x00000008080a7220 */ /* 0x004fca0000400000 */
[----:B------:R0:W-:Y:S01]  /*0260*/  STS [R5], R10 ;  /* 0x0000000a05007388 */ /* 0x0001e20000000800 */
[----:B------:R-:W-:Y:S06]  /*0270*/  BAR.SYNC.DEFER_BLOCKING 0x0 ;  /* 0x0000000000007b1d */ /* 0x000fec0000010000 */
[----:B------:R-:W-:Y:S05]  /*0280*/  BRA.U !UP0, `(.L_x_1) ;  /* 0x0000000108307547 */ /* 0x000fea000b800000 */
[----:B------:R-:W-:-:S07]  /*0290*/  IMAD.U32 R8, RZ, RZ, UR11 ;  /* 0x0000000bff087e24 */ /* 0x000fce000f8e00ff */
.L_x_2:
[----:B------:R-:W-:-:S04]  /*02a0*/  SHF.R.U32.HI R11, RZ, 0x1, R8 ;  /* 0x00000001ff0b7819 */ /* 0x000fc80000011608 */
[----:B------:R-:W-:-:S13]  /*02b0*/  ISETP.GE.U32.AND P1, PT, R2, R11, PT ;  /* 0x0000000b0200720c */ /* 0x000fda0003f26070 */
[----:B------:R-:W-:Y:S01]  /*02c0*/  @!P1 LEA R9, R11, R5, 0x2 ;  /* 0x000000050b099211 */ /* 0x000fe200078e10ff */
[----:B0-----:R-:W-:Y:S05]  /*02d0*/  @!P1 LDS R10, [R5] ;  /* 0x00000000050a9984 */ /* 0x001fea0000000800 */
[----:B------:R-:W0:Y:S02]  /*02e0*/  @!P1 LDS R9, [R9] ;  /* 0x0000000009099984 */ /* 0x000e240000000800 */
[----:B0-----:R-:W-:-:S05]  /*02f0*/  @!P1 FADD R10, R9, R10 ;  /* 0x0000000a090a9221 */ /* 0x001fca0000000000 */
[----:B------:R1:W-:Y:S01]  /*0300*/  @!P1 STS [R5], R10 ;  /* 0x0000000a05009388 */ /* 0x0003e20000000800 */
[----:B------:R-:W-:Y:S01]  /*0310*/  BAR.SYNC.DEFER_BLOCKING 0x0 ;  /* 0x0000000000007b1d */ /* 0x000fe20000010000 */
[----:B------:R-:W-:Y:S01]  /*0320*/  ISETP.GT.U32.AND P1, PT, R8, 0x3, PT ;  /* 0x000000030800780c */ /* 0x000fe20003f24070 */
[----:B------:R-:W-:-:S12]  /*0330*/  IMAD.MOV.U32 R8, RZ, RZ, R11 ;  /* 0x000000ffff087224 */ /* 0x000fd800078e000b */
[----:B-1----:R-:W-:Y:S05]  /*0340*/  @P1 BRA `(.L_x_2) ;  /* 0xfffffffc00d41947 */ /* 0x002fea000383ffff */
.L_x_1:
[----:B------:R-:W1:Y:S01]  /*0350*/  @!P0 LDS R8, [R12] ;  /* 0x000000000c088984 */ /* 0x000e620000000800 */
[C---:B------:R-:W-:Y:S01]  /*0360*/  @!P0 LEA R9, R0.reuse, UR6, 0x2 ;  /* 0x0000000600098c11 */ /* 0x040fe2000f8e10ff */
[----:B------:R-:W-:Y:S01]  /*0370*/  VIADD R7, R7, UR11 ;  /* 0x0000000b07077c36 */ /* 0x000fe20008000000 */
[----:B------:R-:W-:-:S03]  /*0380*/  IADD3 R0, PT, PT, R0, 0x1, RZ ;  /* 0x0000000100007810 */ /* 0x000fc60007ffe0ff */
[----:B-1----:R1:W-:Y:S01]  /*0390*/  @!P0 STS [R9], R8 ;  /* 0x0000000809008388 */ /* 0x0023e20000000800 */
[----:B------:R-:W-:-:S13]  /*03a0*/  ISETP.NE.AND P0, PT, R0, UR5, PT ;  /* 0x0000000500007c0c */ /* 0x000fda000bf05270 */
[----:B-1----:R-:W-:Y:S05]  /*03b0*/  @P0 BRA `(.L_x_3) ;  /* 0xfffffffc00800947 */ /* 0x002fea000383ffff */
.L_x_0:
[----:B------:R-:W1:Y:S01]  /*03c0*/  LDCU UR7, c[0x0][0x394] ;  /* 0x00007280ff0777ac */ /* 0x000e620008000800 */
[----:B------:R-:W-:Y:S01]  /*03d0*/  ISETP.NE.AND P0, PT, R2, RZ, PT ;  /* 0x000000ff0200720c */ /* 0x000fe20003f05270 */
[----:B-1----:R-:W-:-:S09]  /*03e0*/  UISETP.GE.AND UP0, UPT, UR7, 0x200, UPT ;  /* 0x000002000700788c */ /* 0x002fd2000bf06270 */
[----:B------:R-:W-:Y:S05]  /*03f0*/  BRA.U !UP0, `(.L_x_4) ;  /* 0x00000001082c7547 */ /* 0x000fea000b800000 */
[----:B------:R-:W-:-:S07]  /*0400*/  MOV R7, UR4 ;  /* 0x0000000400077c02 */ /* 0x000fce0008000f00 */
.L_x_5:
[----:B------:R-:W-:-:S13]  /*0410*/  ISETP.GE.AND P1, PT, R2, R7, PT ;  /* 0x000000070200720c */ /* 0x000fda0003f26270 */
[----:B------:R-:W-:Y:S01]  /*0420*/  @!P1 IMAD R0, R7, 0x4, R6 ;  /* 0x0000000407009824 */ /* 0x000fe200078e0206 */
[----:B------:R-:W-:Y:S05]  /*0430*/  @!P1 LDS R9, [R6] ;  /* 0x0000000006099984 */ /* 0x000fea0000000800 */
[----:B------:R-:W1:Y:S02]  /*0440*/  @!P1 LDS R0, [R0] ;  /* 0x0000000000009984 */ /* 0x000e640000000800 */
[----:B-1----:R-:W-:-:S05]  /*0450*/  @!P1 FADD R9, R0, R9 ;  /* 0x0000000900099221 */ /* 0x002fca0000000000 */
[----:B------:R1:W-:Y:S01]  /*0460*/  @!P1 STS [R6], R9 ;  /* 0x0000000906009388 */ /* 0x0003e20000000800 */
[----:B------:R-:W-:Y:S01]  /*0470*/  BAR.SYNC.DEFER_BLOCKING 0x0 ;  /* 0x0000000000007b1d */ /* 0x000fe20000010000 */
[----:B------:R-:W-:Y:S02]  /*0480*/  ISETP.GT.U32.AND P1, PT, R7, 0x1, PT ;  /* 0x000000010700780c */ /* 0x000fe40003f24070 */
[----:B------:R-:W-:-:S11]  /*0490*/  SHF.R.U32.HI R7, RZ, 0x1, R7 ;  /* 0x00000001ff077819 */ /* 0x000fd60000011607 */
[----:B-1----:R-:W-:Y:S05]  /*04a0*/  @P1 BRA `(.L_x_5) ;  /* 0xfffffffc00d81947 */ /* 0x002fea000383ffff */
.L_x_4:
[----:B------:R-:W-:Y:S04]  /*04b0*/  BSSY.RECONVERGENT B0, `(.L_x_6) ;  /* 0x0000016000007945 */ /* 0x000fe80003800200 */
[----:B------:R-:W-:Y:S05]  /*04c0*/  @P0 BRA `(.L_x_7) ;  /* 0x0000000000500947 */ /* 0x000fea0003800000 */
[----:B------:R-:W1:Y:S01]  /*04d0*/  S2UR UR8, SR_CgaCtaId ;  /* 0x00000000000879c3 */ /* 0x000e620000008800 */
[----:B------:R-:W-:Y:S02]  /*04e0*/  UMOV UR7, 0x400 ;  /* 0x0000040000077882 */ /* 0x000fe40000000000 */
[----:B-1----:R-:W-:-:S09]  /*04f0*/  ULEA UR7, UR8, UR7, 0x18 ;  /* 0x0000000708077291 */ /* 0x002fd2000f8ec0ff */
[----:B------:R-:W1:Y:S02]  /*0500*/  LDS R0, [UR7+0x400] ;  /* 0x00040007ff007984 */ /* 0x000e640008000800 */
[----:B-1----:R-:W-:Y:S01]  /*0510*/  IADD3 R8, PT, PT, R0, -0xd000000, RZ ;  /* 0xf300000000087810 */ /* 0x002fe20007ffe0ff */
[----:B------:R1:W2:Y:S03]  /*0520*/  MUFU.RSQ R7, R0 ;  /* 0x0000000000077308 */ /* 0x0002a60000001400 */
[----:B------:R-:W-:-:S13]  /*0530*/  ISETP.GT.U32.AND P0, PT, R8, 0x727fffff, PT ;  /* 0x727fffff0800780c */ /* 0x000fda0003f04070 */
[----:B-1----:R-:W-:Y:S05]  /*0540*/  @!P0 BRA `(.L_x_8) ;  /* 0x0000000000148947 */ /* 0x002fea0003800000 */
[----:B------:R-:W-:Y:S01]  /*0550*/  BSSY.RECONVERGENT B1, `(.L_x_9) ;  /* 0x0000003000017945 */ /* 0x000fe20003800200 */
[----:B------:R-:W-:-:S07]  /*0560*/  MOV R12, 0x580 ;  /* 0x00000580000c7802 */ /* 0x000fce0000000f00 */
[----:B0-2-4-:R-:W-:Y:S05]  /*0570*/  CALL.REL.NOINC `($__internal_0_$__cuda_sm20_sqrt_rn_f32_slowpath) ;  /* 0x00000000003c7944 */ /* 0x015fea0003c00000 */
[----:B------:R-:W-:Y:S05]  /*0580*/  BSYNC.RECONVERGENT B1 ;  /* 0x0000000000017941 */ /* 0x000fea0003800200 */
.L_x_9:
[----:B------:R-:W-:Y:S05]  /*0590*/  BRA `(.L_x_10) ;  /* 0x0000000000107947 */ /* 0x000fea0003800000 */
.L_x_8:
[----:B--2---:R-:W-:Y:S01]  /*05a0*/  FMUL.FTZ R9, R0, R7 ;  /* 0x0000000700097220 */ /* 0x004fe20000410000 */
[----:B------:R-:W-:-:S03]  /*05b0*/  FMUL.FTZ R7, R7, 0.5 ;  /* 0x3f00000007077820 */ /* 0x000fc60000410000 */
[----:B------:R-:W-:-:S04]  /*05c0*/  FFMA R0, -R9, R9, R0 ;  /* 0x0000000909007223 */ /* 0x000fc80000000100 */
[----:B------:R-:W-:-:S07]  /*05d0*/  FFMA R7, R0, R7, R9 ;  /* 0x0000000700077223 */ /* 0x000fce0000000009 */
.L_x_10:
[----:B------:R-:W1:Y:S02]  /*05e0*/  LDC.64 R8, c[0x0][0x388] ;  /* 0x0000e200ff087b82 */ /* 0x000e640000000a00 */
[----:B-1----:R-:W-:-:S05]  /*05f0*/  IMAD.WIDE R8, R4, 0x4, R8 ;  /* 0x0000000404087825 */ /* 0x002fca00078e0208 */
[----:B------:R1:W-:Y:S02]  /*0600*/  STG.E desc[UR12][R8.64], R7 ;  /* 0x0000000708007986 */ /* 0x0003e4000c10190c */
.L_x_7:
[----:B------:R-:W-:Y:S05]  /*0610*/  BSYNC.RECONVERGENT B0 ;  /* 0x0000000000007941 */ /* 0x000fea0003800200 */
.L_x_6:
[----:B------:R-:W2:Y:S01]  /*0620*/  LDCU UR7, c[0x0][0x390] ;  /* 0x00007200ff0777ac */ /* 0x000ea20008000800 */
[----:B----4-:R-:W-:-:S05]  /*0630*/  IMAD.IADD R4, R3, 0x1, R4 ;  /* 0x0000000103047824 */ /* 0x010fca00078e0204 */
[----:B--2---:R-:W-:-:S13]  /*0640*/  ISETP.GE.AND P0, PT, R4, UR7, PT ;  /* 0x0000000704007c0c */ /* 0x004fda000bf06270 */
[----:B------:R-:W-:Y:S05]  /*0650*/  @!P0 BRA `(.L_x_11) ;  /* 0xfffffff800c48947 */ /* 0x000fea000383ffff */
[----:B------:R-:W-:Y:S05]  /*0660*/  EXIT ;  /* 0x000000000000794d */ /* 0x000fea0003800000 */
        .weak           $__internal_0_$__cuda_sm20_sqrt_rn_f32_slowpath
        .type           $__internal_0_$__cuda_sm20_sqrt_rn_f32_slowpath,@function
        .size           $__internal_0_$__cuda_sm20_sqrt_rn_f32_slowpath,(.L_x_22 - $__internal_0_$__cuda_sm20_sqrt_rn_f32_slowpath)
$__internal_0_$__cuda_sm20_sqrt_rn_f32_slowpath:
[----:B------:R-:W-:-:S13]  /*0670*/  LOP3.LUT P0, RZ, R0, 0x7fffffff, RZ, 0xc0, !PT ;  /* 0x7fffffff00ff7812 */ /* 0x000fda000780c0ff */
[----:B------:R-:W-:Y:S01]  /*0680*/  @!P0 MOV R7, R0 ;  /* 0x0000000000078202 */ /* 0x000fe20000000f00 */
[----:B------:R-:W-:Y:S06]  /*0690*/  @!P0 BRA `(.L_x_12) ;  /* 0x0000000000408947 */ /* 0x000fec0003800000 */
[----:B------:R-:W-:-:S13]  /*06a0*/  FSETP.GEU.FTZ.AND P0, PT, R0, RZ, PT ;  /* 0x000000ff0000720b */ /* 0x000fda0003f1e000 */
[----:B------:R-:W-:Y:S01]  /*06b0*/  @!P0 IMAD.MOV.U32 R7, RZ, RZ, 0x7fffffff ;  /* 0x7fffffffff078424 */ /* 0x000fe200078e00ff */
[----:B------:R-:W-:Y:S06]  /*06c0*/  @!P0 BRA `(.L_x_12) ;  /* 0x0000000000348947 */ /* 0x000fec0003800000 */
[----:B------:R-:W-:-:S13]  /*06d0*/  FSETP.GTU.FTZ.AND P0, PT, |R0|, +INF , PT ;  /* 0x7f8000000000780b */ /* 0x000fda0003f1c200 */
[----:B------:R-:W-:Y:S01]  /*06e0*/  @P0 FADD.FTZ R7, R0, 1 ;  /* 0x3f80000000070421 */ /* 0x000fe20000010000 */
[----:B------:R-:W-:Y:S06]  /*06f0*/  @P0 BRA `(.L_x_12) ;  /* 0x0000000000280947 */ /* 0x000fec0003800000 */
[----:B------:R-:W-:-:S13]  /*0700*/  FSETP.NEU.FTZ.AND P0, PT, |R0|, +INF , PT ;  /* 0x7f8000000000780b */ /* 0x000fda0003f1d200 */
[----:B------:R-:W-:-:S04]  /*0710*/  @P0 FFMA R8, R0, 1.84467440737095516160e+19, RZ ;  /* 0x5f80000000080823 */ /* 0x000fc800000000ff */
[----:B------:R-:W0:Y:S02]  /*0720*/  @P0 MUFU.RSQ R7, R8 ;  /* 0x0000000800070308 */ /* 0x000e240000001400 */
[----:B0-----:R-:W-:Y:S01]  /*0730*/  @P0 FMUL.FTZ R9, R8, R7 ;  /* 0x0000000708090220 */ /* 0x001fe20000410000 */
[----:B------:R-:W-:Y:S01]  /*0740*/  @P0 FMUL.FTZ R11, R7, 0.5 ;  /* 0x3f000000070b0820 */ /* 0x000fe20000410000 */
[----:B------:R-:W-:Y:S02]  /*0750*/  @!P0 MOV R7, R0 ;  /* 0x0000000000078202 */ /* 0x000fe40000000f00 */
[----:B------:R-:W-:-:S04]  /*0760*/  @P0 FADD.FTZ R10, -R9, -RZ ;  /* 0x800000ff090a0221 */ /* 0x000fc80000010100 */
[----:B------:R-:W-:-:S04]  /*0770*/  @P0 FFMA R10, R9, R10, R8 ;  /* 0x0000000a090a0223 */ /* 0x000fc80000000008 */
[----:B------:R-:W-:-:S04]  /*0780*/  @P0 FFMA R10, R10, R11, R9 ;  /* 0x0000000b0a0a0223 */ /* 0x000fc80000000009 */
[----:B------:R-:W-:-:S07]  /*0790*/  @P0 FMUL.FTZ R7, R10, 2.3283064365386962891e-10 ;  /* 0x2f8000000a070820 */ /* 0x000fce0000410000 */
.L_x_12:
[----:B------:R-:W-:Y:S02]  /*07a0*/  HFMA2 R9, -RZ, RZ, 0, 0 ;  /* 0x00000000ff097431 */ /* 0x000fe400000001ff */
[----:B------:R-:W-:-:S04]  /*07b0*/  IMAD.MOV.U32 R8, RZ, RZ, R12 ;  /* 0x000000ffff087224 */ /* 0x000fc800078e000c */
[----:B------:R-:W-:Y:S05]  /*07c0*/  RET.REL.NODEC R8 `(_Z6norma2PfS_ii) ;  /* 0xfffffff8080c7950 */ /* 0x000fea0003c3ffff */
.L_x_13:
[----:B------:R-:W-:-:S00]  /*07d0*/  BRA `(.L_x_13) ;  /* 0xfffffffc00fc7947 */ /* 0x000fc0000383ffff */
[----:B------:R-:W-:-:S00]  /*07e0*/  NOP ;  /* 0x0000000000007918 */ /* 0x000fc00000000000 */
        /* <DEDUP_REMOVED lines=9> */
.L_x_22:


//--------------------- .text._Z13ScalarProductPfS_S_ii --------------------------
	.section	.text._Z13ScalarProductPfS_S_ii,"ax",@progbits
	.align	128
        .global         _Z13ScalarProductPfS_S_ii
        .type           _Z13ScalarProductPfS_S_ii,@function
        .size           _Z13ScalarProductPfS_S_ii,(.L_x_24 - _Z13ScalarProductPfS_S_ii)
        .other          _Z13ScalarProductPfS_S_ii,@"STO_CUDA_ENTRY STV_DEFAULT"
_Z13ScalarProductPfS_S_ii:
.text._Z13ScalarProductPfS_S_ii:
        /* <DEDUP_REMOVED lines=23> */
.L_x_20:
[----:B0-----:R-:W0:Y:S02]  /*0170*/  LDCU UR7, c[0x0][0x39c] ;  /* 0x00007380ff0777ac */ /* 0x001e240008000800 */
[----:B0-----:R-:W-:-:S09]  /*0180*/  UISETP.GE.AND UP0, UPT, UR7, 0x100, UPT ;  /* 0x000001000700788c */ /* 0x001fd2000bf06270 */
[----:B------:R-:W-:Y:S05]  /*0190*/  BRA.U !UP0, `(.L_x_14) ;  /* 0x0000000108947547 */ /* 0x000fea000b800000 */
[----:B------:R-:W-:Y:S02]  /*01a0*/  IMAD R7, R3, UR7, RZ ;  /* 0x0000000703077c24 */ /* 0x000fe4000f8e02ff */
[----:B------:R-:W-:-:S07]  /*01b0*/  IMAD.MOV.U32 R6, RZ, RZ, RZ ;  /* 0x000000ffff067224 */ /* 0x000fce00078e00ff */
.L_x_17:
[----:B0-----:R-:W0:Y:S01]  /*01c0*/  LDC.64 R8, c[0x0][0x380] ;  /* 0x0000e000ff087b82 */ /* 0x001e220000000a00 */
[----:B------:R-:W-:-:S07]  /*01d0*/  IMAD.IADD R13, R0, 0x1, R7 ;  /* 0x00000001000d7824 */ /* 0x000fce00078e0207 */
[----:B------:R-:W1:Y:S01]  /*01e0*/  LDC.64 R10, c[0x0][0x388] ;  /* 0x0000e200ff0a7b82 */ /* 0x000e620000000a00 */
[----:B0-----:R-:W-:-:S06]  /*01f0*/  IMAD.WIDE R8, R13, 0x4, R8 ;  /* 0x000000040d087825 */ /* 0x001fcc00078e0208 */
[----:B------:R-:W2:Y:S01]  /*0200*/  LDG.E R8, desc[UR12][R8.64] ;  /* 0x0000000c08087981 */ /* 0x000ea2000c1e1900 */
[----:B-1----:R-:W-:-:S06]  /*0210*/  IMAD.WIDE R10, R13, 0x4, R10 ;  /* 0x000000040d0a7825 */ /* 0x002fcc00078e020a */
[----:B------:R-:W2:Y:S01]  /*0220*/  LDG.E R11, desc[UR12][R10.64] ;  /* 0x0000000c0a0b7981 */ /* 0x000ea2000c1e1900 */
[----:B------:R-:W-:-:S13]  /*0230*/  ISETP.NE.AND P0, PT, R0, RZ, PT ;  /* 0x000000ff0000720c */ /* 0x000fda0003f05270 */
[----:B------:R-:W0:Y:S01]  /*0240*/  @!P0 S2R R15, SR_CgaCtaId ;  /* 0x00000000000f8919 */ /* 0x000e220000008800 */
[----:B------:R-:W-:Y:S01]  /*0250*/  UISETP.GE.U32.AND UP0, UPT, UR11, 0x2, UPT ;  /* 0x000000020b00788c */ /* 0x000fe2000bf06070 */
[----:B------:R-:W-:-:S04]  /*0260*/  @!P0 MOV R12, 0x400 ;  /* 0x00000400000c8802 */ /* 0x000fc80000000f00 */
[----:B0-----:R-:W-:Y:S01]  /*0270*/  @!P0 LEA R12, R15, R12, 0x18 ;  /* 0x0000000c0f0c8211 */ /* 0x001fe200078ec0ff */
[----:B--2---:R-:W-:-:S05]  /*0280*/  FMUL R13, R8, R11 ;  /* 0x0000000b080d7220 */ /* 0x004fca0000400000 */
[----:B------:R0:W-:Y:S01]  /*0290*/  STS [R4], R13 ;  /* 0x0000000d04007388 */ /* 0x0001e20000000800 */
[----:B------:R-:W-:Y:S06]  /*02a0*/  BAR.SYNC.DEFER_BLOCKING 0x0 ;  /* 0x0000000000007b1d */ /* 0x000fec0000010000 */
[----:B------:R-:W-:Y:S05]  /*02b0*/  BRA.U !UP0, `(.L_x_15) ;  /* 0x0000000108307547 */ /* 0x000fea000b800000 */
[----:B------:R-:W-:-:S07]  /*02c0*/  IMAD.U32 R8, RZ, RZ, UR11 ;  /* 0x0000000bff087e24 */ /* 0x000fce000f8e00ff */
.L_x_16:
[----:B0-----:R-:W-:-:S04]  /*02d0*/  SHF.R.U32.HI R13, RZ, 0x1, R8 ;  /* 0x00000001ff0d7819 */ /* 0x001fc80000011608 */
[----:B------:R-:W-:-:S13]  /*02e0*/  ISETP.GE.U32.AND P1, PT, R0, R13, PT ;  /* 0x0000000d0000720c */ /* 0x000fda0003f26070 */
[----:B------:R-:W-:Y:S01]  /*02f0*/  @!P1 IMAD R9, R13, 0x4, R4 ;  /* 0x000000040d099824 */ /* 0x000fe200078e0204 */
[----:B------:R-:W-:Y:S05]  /*0300*/  @!P1 LDS R10, [R4] ;  /* 0x00000000040a9984 */ /* 0x000fea0000000800 */
[----:B------:R-:W0:Y:S02]  /*0310*/  @!P1 LDS R9, [R9] ;  /* 0x0000000009099984 */ /* 0x000e240000000800 */
[----:B0-----:R-:W-:-:S05]  /*0320*/  @!P1 FADD R11, R9, R10 ;  /* 0x0000000a090b9221 */ /* 0x001fca0000000000 */
[----:B------:R1:W-:Y:S01]  /*0330*/  @!P1 STS [R4], R11 ;  /* 0x0000000b04009388 */ /* 0x0003e20000000800 */
[----:B------:R-:W-:Y:S01]  /*0340*/  BAR.SYNC.DEFER_BLOCKING 0x0 ;  /* 0x0000000000007b1d */ /* 0x000fe20000010000 */
[----:B------:R-:W-:Y:S01]  /*0350*/  ISETP.GT.U32.AND P1, PT, R8, 0x3, PT ;  /* 0x000000030800780c */ /* 0x000fe20003f24070 */
[----:B------:R-:W-:-:S12]  /*0360*/  IMAD.MOV.U32 R8, RZ, RZ, R13 ;  /* 0x000000ffff087224 */ /* 0x000fd800078e000d */
[----:B-1----:R-:W-:Y:S05]  /*0370*/  @P1 BRA `(.L_x_16) ;  /* 0xfffffffc00d41947 */ /* 0x002fea000383ffff */
.L_x_15:
[----:B------:R-:W1:Y:S01]  /*0380*/  @!P0 LDS R8, [R12] ;  /* 0x000000000c088984 */ /* 0x000e620000000800 */
[C---:B------:R-:W-:Y:S01]  /*0390*/  @!P0 LEA R9, R6.reuse, UR6, 0x2 ;  /* 0x0000000606098c11 */ /* 0x040fe2000f8e10ff */
[----:B------:R-:W-:Y:S02]  /*03a0*/  VIADD R6, R6, 0x1 ;  /* 0x0000000106067836 */ /* 0x000fe40000000000 */
[----:B------:R-:W-:Y:S02]  /*03b0*/  VIADD R7, R7, UR11 ;  /* 0x0000000b07077c36 */ /* 0x000fe40008000000 */
[----:B-1----:R1:W-:Y:S01]  /*03c0*/  @!P0 STS [R9], R8 ;  /* 0x0000000809008388 */ /* 0x0023e20000000800 */
[----:B------:R-:W-:-:S13]  /*03d0*/  ISETP.NE.AND P0, PT, R6, UR5, PT ;  /* 0x0000000506007c0c */ /* 0x000fda000bf05270 */
[----:B-1----:R-:W-:Y:S05]  /*03e0*/  @P0 BRA `(.L_x_17) ;  /* 0xfffffffc00740947 */ /* 0x002fea000383ffff */
.L_x_14:
[----:B------:R-:W1:Y:S02]  /*03f0*/  LDCU UR7, c[0x0][0x39c] ;  /* 0x00007380ff0777ac */ /* 0x000e640008000800 */
[----:B-1----:R-:W-:-:S09]  /*0400*/  UISETP.GE.AND UP0, UPT, UR7, 0x200, UPT ;  /* 0x000002000700788c */ /* 0x002fd2000bf06270 */
[----:B------:R-:W-:Y:S05]  /*0410*/  BRA.U !UP0, `(.L_x_18) ;  /* 0x00000001082c7547 */ /* 0x000fea000b800000 */
[----:B------:R-:W-:-:S07]  /*0420*/  IMAD.U32 R6, RZ, RZ, UR4 ;  /* 0x00000004ff067e24 */ /* 0x000fce000f8e00ff */
.L_x_19:
        /* <DEDUP_REMOVED lines=10> */
.L_x_18:
[----:B------:R-:W-:Y:S01]  /*04d0*/  ISETP.NE.AND P0, PT, R0, RZ, PT ;  /* 0x000000ff0000720c */ /* 0x000fe20003f05270 */
[----:B------:R-:W1:-:S12]  /*04e0*/  LDCU UR7, c[0x0][0x398] ;  /* 0x00007300ff0777ac */ /* 0x000e580008000800 */
[----:B------:R-:W2:Y:S01]  /*04f0*/  @!P0 S2R R7, SR_CgaCtaId ;  /* 0x0000000000078919 */ /* 0x000ea20000008800 */
[----:B------:R-:W-:-:S04]  /*0500*/  @!P0 MOV R6, 0x400 ;  /* 0x0000040000068802 */ /* 0x000fc80000000f00 */
[----:B--2---:R-:W-:Y:S02]  /*0510*/  @!P0 LEA R9, R7, R6, 0x18 ;  /* 0x0000000607098211 */ /* 0x004fe400078ec0ff */
[----:B------:R-:W2:Y:S04]  /*0520*/  @!P0 LDC.64 R6, c[0x0][0x390] ;  /* 0x0000e400ff068b82 */ /* 0x000ea80000000a00 */
[----:B------:R-:W3:Y:S01]  /*0530*/  @!P0 LDS R9, [R9+0x400] ;  /* 0x0004000009098984 */ /* 0x000ee20000000800 */
[----:B--2---:R-:W-:-:S04]  /*0540*/  @!P0 IMAD.WIDE R6, R3, 0x4, R6 ;  /* 0x0000000403068825 */ /* 0x004fc800078e0206 */
[----:B----4-:R-:W-:Y:S01]  /*0550*/  IMAD.IADD R3, R2, 0x1, R3 ;  /* 0x0000000102037824 */ /* 0x010fe200078e0203 */
[----:B---3--:R2:W-:Y:S04]  /*0560*/  @!P0 STG.E desc[UR12][R6.64], R9 ;  /* 0x0000000906008986 */ /* 0x0085e8000c10190c */
[----:B-1----:R-:W-:-:S13]  /*0570*/  ISETP.GE.AND P0, PT, R3, UR7, PT ;  /* 0x0000000703007c0c */ /* 0x002fda000bf06270 */
[----:B--2---:R-:W-:Y:S05]  /*0580*/  @!P0 BRA `(.L_x_20) ;  /* 0xfffffff800f88947 */ /* 0x004fea000383ffff */
[----:B------:R-:W-:Y:S05]  /*0590*/  EXIT ;  /* 0x000000000000794d */ /* 0x000fea0003800000 */
.L_x_21:
        /* <DEDUP_REMOVED lines=14> */
.L_x_24:


//--------------------- .nv.shared._Z6norma2PfS_ii --------------------------
	.section	.nv.shared._Z6norma2PfS_ii,"aw",@nobits
	.sectionflags	@""
	.align	4
.nv.shared._Z6norma2PfS_ii:
	.zero		3072


//--------------------- .nv.shared.reserved.0     --------------------------
	.section	.nv.shared.reserved.0,"aw",@nobits
	.weak		__nv_reservedSMEM_offset_0_alias
	.size		__nv_reservedSMEM_offset_0_alias, 0, 64
	.other		__nv_reservedSMEM_offset_0_alias,@"STO_CUDA_RESERVED_SHARED STV_DEFAULT"
__nv_reservedSMEM_offset_0_alias:
	.zero		0
	.zero		64


//--------------------- .nv.shared._Z13ScalarProductPfS_S_ii --------------------------
	.section	.nv.shared._Z13ScalarProductPfS_S_ii,"aw",@nobits
	.sectionflags	@""
	.align	4
.nv.shared._Z13ScalarProductPfS_S_ii:
	.zero		3072


//--------------------- .nv.constant0._Z6norma2PfS_ii --------------------------
	.section	.nv.constant0._Z6norma2PfS_ii,"a",@progbits
	.sectionflags	@""
	.align	4
.nv.constant0._Z6norma2PfS_ii:
	.zero		920


//--------------------- .nv.constant0._Z13ScalarProductPfS_S_ii --------------------------
	.section	.nv.constant0._Z13ScalarProductPfS_S_ii,"a",@progbits
	.sectionflags	@""
	.align	4
.nv.constant0._Z13ScalarProductPfS_S_ii:
	.zero		928


//--------------------- SYMBOLS --------------------------

	.type		.nv.reservedSmem.offset0,@object
	.size		.nv.reservedSmem.offset0,0x4
	.type		.nv.reservedSmem.cap,@object
	.size		.nv.reservedSmem.cap,0x4
